	.headerflags	@"EF_CUDA_TEXMODE_UNIFIED EF_CUDA_64BIT_ADDRESS EF_CUDA_ACCELERATORS EF_CUDA_SM90 EF_CUDA_VIRTUAL_SM(EF_CUDA_SM90)"
	.elftype	@"ET_EXEC"


//--------------------- .nv.info                  --------------------------
	.section	.nv.info,"",@"SHT_CUDA_INFO"
	.align	4


	//----- nvinfo : EIATTR_REGCOUNT
	.align		4
        /*0000*/ 	.byte	0x04, 0x2f
        /*0002*/ 	.short	(.L_1 - .L_0)
	.align		4
.L_0:
        /*0004*/ 	.word	index@(triton_poi_fused_avg_pool2d_28)
        /*0008*/ 	.word	0x00000020


	//----- nvinfo : EIATTR_MIN_STACK_SIZE
	.align		4
.L_1:
        /*000c*/ 	.byte	0x04, 0x12
        /*000e*/ 	.short	(.L_3 - .L_2)
	.align		4
.L_2:
        /*0010*/ 	.word	index@(triton_poi_fused_avg_pool2d_28)
        /*0014*/ 	.word	0x00000000


	//----- nvinfo : EIATTR_FRAME_SIZE
	.align		4
.L_3:
        /*0018*/ 	.byte	0x04, 0x11
        /*001a*/ 	.short	(.L_5 - .L_4)
	.align		4
.L_4:
        /*001c*/ 	.word	index@(triton_poi_fused_avg_pool2d_28)
        /*0020*/ 	.word	0x00000000


	//----- nvinfo : EIATTR_MIN_STACK_SIZE
	.align		4
.L_5:
        /*0024*/ 	.byte	0x04, 0x12
        /*0026*/ 	.short	(.L_7 - .L_6)
	.align		4
.L_6:
        /*0028*/ 	.word	index@(triton_poi_fused_avg_pool2d_28)
        /*002c*/ 	.word	0x00000000
.L_7:


//--------------------- .nv.info.triton_poi_fused_avg_pool2d_28 --------------------------
	.section	.nv.info.triton_poi_fused_avg_pool2d_28,"",@"SHT_CUDA_INFO"
	.sectionflags	@""
	.align	4


	//----- nvinfo : EIATTR_CUDA_API_VERSION
	.align		4
        /*0000*/ 	.byte	0x04, 0x37
        /*0002*/ 	.short	(.L_9 - .L_8)
.L_8:
        /*0004*/ 	.word	0x0000007c


	//----- nvinfo : EIATTR_KPARAM_INFO
	.align		4
.L_9:
        /*0008*/ 	.byte	0x04, 0x17
        /*000a*/ 	.short	(.L_11 - .L_10)
.L_10:
        /*000c*/ 	.word	0x00000000
        /*0010*/ 	.short	0x0002
        /*0012*/ 	.short	0x0010
        /*0014*/ 	.byte	0x00, 0xf0, 0x11, 0x00


	//----- nvinfo : EIATTR_KPARAM_INFO
	.align		4
.L_11:
        /*0018*/ 	.byte	0x04, 0x17
        /*001a*/ 	.short	(.L_13 - .L_12)
.L_12:
        /*001c*/ 	.word	0x00000000
        /*0020*/ 	.short	0x0001
        /*0022*/ 	.short	0x0008
        /*0024*/ 	.byte	0x00, 0xf4, 0x21, 0x00


	//----- nvinfo : EIATTR_KPARAM_INFO
	.align		4
.L_13:
        /*0028*/ 	.byte	0x04, 0x17
        /*002a*/ 	.short	(.L_15 - .L_14)
.L_14:
        /*002c*/ 	.word	0x00000000
        /*0030*/ 	.short	0x0000
        /*0032*/ 	.short	0x0000
        /*0034*/ 	.byte	0x00, 0xf4, 0x21, 0x00


	//----- nvinfo : EIATTR_SPARSE_MMA_MASK
	.align		4
.L_15:
        /*0038*/ 	.byte	0x03, 0x50
        /*003a*/ 	.short	0x0000


	//----- nvinfo : EIATTR_MAXREG_COUNT
	.align		4
        /*003c*/ 	.byte	0x03, 0x1b
        /*003e*/ 	.short	0x00ff


	//----- nvinfo : EIATTR_EXIT_INSTR_OFFSETS
	.align		4
        /*0040*/ 	.byte	0x04, 0x1c
        /*0042*/ 	.short	(.L_17 - .L_16)


	//   ....[0]....
.L_16:
        /*0044*/ 	.word	0x00001830


	//   ....[1]....
        /*0048*/ 	.word	0x00001850


	//----- nvinfo : EIATTR_REQNTID
	.align		4
.L_17:
        /*004c*/ 	.byte	0x04, 0x10
        /*004e*/ 	.short	(.L_19 - .L_18)
.L_18:
        /*0050*/ 	.word	0x00000080
        /*0054*/ 	.word	0x00000001
        /*0058*/ 	.word	0x00000001


	//----- nvinfo : EIATTR_CBANK_PARAM_SIZE
	.align		4
.L_19:
        /*005c*/ 	.byte	0x03, 0x19
        /*005e*/ 	.short	0x0014


	//----- nvinfo : EIATTR_PARAM_CBANK
	.align		4
        /*0060*/ 	.byte	0x04, 0x0a
        /*0062*/ 	.short	(.L_21 - .L_20)
	.align		4
.L_20:
        /*0064*/ 	.word	index@(.nv.constant0.triton_poi_fused_avg_pool2d_28)
        /*0068*/ 	.short	0x0210
        /*006a*/ 	.short	0x0014


	//----- nvinfo : EIATTR_SW_WAR
	.align		4
.L_21:
        /*006c*/ 	.byte	0x04, 0x36
        /*006e*/ 	.short	(.L_23 - .L_22)
.L_22:
        /*0070*/ 	.word	0x00000008
.L_23:


//--------------------- .nv.callgraph             --------------------------
	.section	.nv.callgraph,"",@"SHT_CUDA_CALLGRAPH"
	.align	4
	.sectionentsize	8
	.align		4
        /*0000*/ 	.word	0x00000000
	.align		4
        /*0004*/ 	.word	0xffffffff
	.align		4
        /*0008*/ 	.word	0x00000000
	.align		4
        /*000c*/ 	.word	0xfffffffe
	.align		4
        /*0010*/ 	.word	0x00000000
	.align		4
        /*0014*/ 	.word	0xfffffffd
	.align		4
        /*0018*/ 	.word	0x00000000
	.align		4
        /*001c*/ 	.word	0xfffffffc


//--------------------- .text.triton_poi_fused_avg_pool2d_28 --------------------------
	.section	.text.triton_poi_fused_avg_pool2d_28,"ax",@progbits
	.align	128
        .global         triton_poi_fused_avg_pool2d_28
        .type           triton_poi_fused_avg_pool2d_28,@function
        .size           triton_poi_fused_avg_pool2d_28,(.L_x_1 - triton_poi_fused_avg_pool2d_28)
        .other          triton_poi_fused_avg_pool2d_28,@"STO_CUDA_ENTRY STV_DEFAULT"
triton_poi_fused_avg_pool2d_28:
.text.triton_poi_fused_avg_pool2d_28:
[----:B------:R-:W0:Y:S02]  /*0000*/  LDC R1, c[0x0][0x28] ;  /* 0x00000a00ff017b82 */ /* 0x000e240000000800 */
[----:B------:R-:W1:Y:S01]  /*0010*/  S2R R0, SR_TID.X ;  /* 0x0000000000007919 */ /* 0x000e620000002100 */
[----:B------:R-:W-:Y:S01]  /*0020*/  IMAD.MOV.U32 R18, RZ, RZ, RZ ;  /* 0x000000ffff127224 */ /* 0x000fe200078e00ff */
[----:B------:R-:W2:Y:S01]  /*0030*/  LDC.64 R20, c[0x0][0x210] ;  /* 0x00008400ff147b82 */ /* 0x000ea20000000a00 */
[----:B------:R-:W-:Y:S01]  /*0040*/  ULDC.64 UR4, c[0x0][0x208] ;  /* 0x0000820000047ab9 */ /* 0x000fe20000000a00 */
[----:B------:R-:W3:Y:S01]  /*0050*/  S2R R19, SR_CTAID.X ;  /* 0x0000000000137919 */ /* 0x000ee20000002500 */
[----:B-1----:R-:W-:-:S05]  /*0060*/  IMAD.SHL.U32 R0, R0, 0x4, RZ ;  /* 0x0000000400007824 */ /* 0x002fca00078e00ff */
[----:B------:R-:W-:-:S05]  /*0070*/  LOP3.LUT R0, R0, 0x1fc, RZ, 0xc0, !PT ;  /* 0x000001fc00007812 */ /* 0x000fca00078ec0ff */
[----:B---3--:R-:W-:-:S04]  /*0080*/  IMAD R19, R19, 0x400, R0 ;  /* 0x0000040013137824 */ /* 0x008fc800078e0200 */
[----:B------:R-:W-:-:S04]  /*0090*/  IMAD.HI R2, R19, 0x2aaaaaab, RZ ;  /* 0x2aaaaaab13027827 */ /* 0x000fc800078e02ff */
[----:B------:R-:W-:Y:S01]  /*00a0*/  IMAD.HI R0, R19, -0x2df2df2d, R18 ;  /* 0xd20d20d313007827 */ /* 0x000fe200078e0212 */
[----:B------:R-:W-:-:S03]  /*00b0*/  SHF.R.U32.HI R3, RZ, 0x1f, R2 ;  /* 0x0000001fff037819 */ /* 0x000fc60000011602 */
[C---:B------:R-:W-:Y:S01]  /*00c0*/  VIADD R13, R19.reuse, 0xfffff580 ;  /* 0xfffff580130d7836 */ /* 0x040fe20000000000 */
[----:B------:R-:W-:Y:S02]  /*00d0*/  LEA.HI.SX32 R2, R2, R3, 0x1b ;  /* 0x0000000302027211 */ /* 0x000fe400078fdaff */
[----:B------:R-:W-:Y:S01]  /*00e0*/  SHF.R.U32.HI R3, RZ, 0x1f, R0 ;  /* 0x0000001fff037819 */ /* 0x000fe20000011600 */
[----:B------:R-:W-:Y:S02]  /*00f0*/  VIADD R15, R19, 0xfffff640 ;  /* 0xfffff640130f7836 */ /* 0x000fe40000000000 */
[----:B------:R-:W-:Y:S01]  /*0100*/  IMAD.HI R4, R2, 0x4ec4ec4f, RZ ;  /* 0x4ec4ec4f02047827 */ /* 0x000fe200078e02ff */
[----:B------:R-:W-:Y:S02]  /*0110*/  LEA.HI.SX32 R3, R0, R3, 0x15 ;  /* 0x0000000300037211 */ /* 0x000fe400078faaff */
[----:B------:R-:W-:Y:S02]  /*0120*/  CS2R R8, SRZ ;  /* 0x0000000000087805 */ /* 0x000fe4000001ff00 */
[----:B------:R-:W-:Y:S01]  /*0130*/  CS2R R10, SRZ ;  /* 0x00000000000a7805 */ /* 0x000fe2000001ff00 */
[----:B--2---:R-:W-:Y:S01]  /*0140*/  IMAD.WIDE R12, R13, 0x4, R20 ;  /* 0x000000040d0c7825 */ /* 0x004fe200078e0214 */
[----:B------:R-:W-:-:S03]  /*0150*/  SHF.R.U32.HI R5, RZ, 0x1f, R4 ;  /* 0x0000001fff057819 */ /* 0x000fc60000011604 */
[----:B------:R-:W-:Y:S01]  /*0160*/  IMAD.HI R0, R3, 0x4ec4ec4f, RZ ;  /* 0x4ec4ec4f03007827 */ /* 0x000fe200078e02ff */
[----:B------:R-:W-:-:S04]  /*0170*/  LEA.HI.SX32 R7, R4, R5, 0x1e ;  /* 0x0000000504077211 */ /* 0x000fc800078ff2ff */
[----:B------:R-:W-:Y:S01]  /*0180*/  SHF.R.U32.HI R5, RZ, 0x1f, R0 ;  /* 0x0000001fff057819 */ /* 0x000fe20000011600 */
[----:B------:R-:W-:Y:S01]  /*0190*/  IMAD R2, R7, -0xd, R2 ;  /* 0xfffffff307027824 */ /* 0x000fe200078e0202 */
[----:B------:R-:W-:Y:S02]  /*01a0*/  CS2R R6, SRZ ;  /* 0x0000000000067805 */ /* 0x000fe4000001ff00 */
[----:B------:R-:W-:Y:S02]  /*01b0*/  LEA.HI.SX32 R0, R0, R5, 0x1e ;  /* 0x0000000500007211 */ /* 0x000fe400078ff2ff */
[----:B------:R-:W-:Y:S02]  /*01c0*/  CS2R R4, SRZ ;  /* 0x0000000000047805 */ /* 0x000fe4000001ff00 */
[----:B------:R-:W-:Y:S01]  /*01d0*/  ISETP.GT.AND P2, PT, R2, RZ, PT ;  /* 0x000000ff0200720c */ /* 0x000fe20003f44270 */
[----:B------:R-:W-:-:S05]  /*01e0*/  IMAD R17, R0, -0xd, R3 ;  /* 0xfffffff300117824 */ /* 0x000fca00078e0203 */
[----:B------:R-:W-:-:S04]  /*01f0*/  ISETP.GT.AND P0, PT, R17, RZ, P2 ;  /* 0x000000ff1100720c */ /* 0x000fc80001704270 */
[----:B------:R-:W-:Y:S02]  /*0200*/  ISETP.LT.AND P4, PT, R19, 0x1fb00, P0 ;  /* 0x0001fb001300780c */ /* 0x000fe40000781270 */
[----:B------:R-:W-:-:S04]  /*0210*/  ISETP.GT.AND P0, PT, R2, -0x1, PT ;  /* 0xffffffff0200780c */ /* 0x000fc80003f04270 */
[----:B------:R-:W-:-:S04]  /*0220*/  ISETP.GT.AND P0, PT, R17, RZ, P0 ;  /* 0x000000ff1100720c */ /* 0x000fc80000704270 */
[----:B------:R-:W-:Y:S01]  /*0230*/  ISETP.LT.AND P3, PT, R19, 0x1fb00, P0 ;  /* 0x0001fb001300780c */ /* 0x000fe20000761270 */
[----:B------:R-:W-:Y:S02]  /*0240*/  IMAD.WIDE R14, R15, 0x4, R20 ;  /* 0x000000040f0e7825 */ /* 0x000fe400078e0214 */
[----:B------:R1:W2:Y:S10]  /*0250*/  @P4 LDG.E.128 R4, desc[UR4][R12.64] ;  /* 0x000000040c044981 */ /* 0x0002b4000c1e1d00 */
[----:B------:R3:W4:Y:S01]  /*0260*/  @P3 LDG.E.128 R8, desc[UR4][R14.64] ;  /* 0x000000040e083981 */ /* 0x000722000c1e1d00 */
[----:B------:R-:W-:-:S02]  /*0270*/  VIADD R23, R19, 0x200 ;  /* 0x0000020013177836 */ /* 0x000fc40000000000 */
[----:B------:R-:W-:Y:S02]  /*0280*/  IMAD.MOV.U32 R22, RZ, RZ, RZ ;  /* 0x000000ffff167224 */ /* 0x000fe400078e00ff */
[----:B------:R-:W-:-:S04]  /*0290*/  IMAD.HI R3, R23, 0x2aaaaaab, RZ ;  /* 0x2aaaaaab17037827 */ /* 0x000fc800078e02ff */
[----:B------:R-:W-:Y:S01]  /*02a0*/  IMAD.HI R0, R23, -0x2df2df2d, R22 ;  /* 0xd20d20d317007827 */ /* 0x000fe200078e0216 */
[----:B-1----:R-:W-:-:S04]  /*02b0*/  SHF.R.U32.HI R12, RZ, 0x1f, R3 ;  /* 0x0000001fff0c7819 */ /* 0x002fc80000011603 */
[----:B------:R-:W-:Y:S02]  /*02c0*/  LEA.HI.SX32 R12, R3, R12, 0x1b ;  /* 0x0000000c030c7211 */ /* 0x000fe400078fdaff */
[----:B------:R-:W-:-:S03]  /*02d0*/  SHF.R.U32.HI R3, RZ, 0x1f, R0 ;  /* 0x0000001fff037819 */ /* 0x000fc60000011600 */
[----:B------:R-:W-:Y:S01]  /*02e0*/  IMAD.HI R13, R12, 0x4ec4ec4f, RZ ;  /* 0x4ec4ec4f0c0d7827 */ /* 0x000fe200078e02ff */
[----:B------:R-:W-:-:S04]  /*02f0*/  LEA.HI.SX32 R0, R0, R3, 0x15 ;  /* 0x0000000300007211 */ /* 0x000fc800078faaff */
[----:B---3--:R-:W-:Y:S01]  /*0300*/  SHF.R.U32.HI R14, RZ, 0x1f, R13 ;  /* 0x0000001fff0e7819 */ /* 0x008fe2000001160d */
[----:B------:R-:W-:-:S03]  /*0310*/  IMAD.HI R3, R0, 0x4ec4ec4f, RZ ;  /* 0x4ec4ec4f00037827 */ /* 0x000fc600078e02ff */
[----:B------:R-:W-:Y:S02]  /*0320*/  LEA.HI.SX32 R15, R13, R14, 0x1e ;  /* 0x0000000e0d0f7211 */ /* 0x000fe400078ff2ff */
[----:B------:R-:W-:-:S04]  /*0330*/  SHF.R.U32.HI R14, RZ, 0x1f, R3 ;  /* 0x0000001fff0e7819 */ /* 0x000fc80000011603 */
[----:B------:R-:W-:Y:S01]  /*0340*/  LEA.HI.SX32 R13, R3, R14, 0x1e ;  /* 0x0000000e030d7211 */ /* 0x000fe200078ff2ff */
[----:B------:R-:W-:Y:S02]  /*0350*/  IMAD R3, R15, -0xd, R12 ;  /* 0xfffffff30f037824 */ /* 0x000fe400078e020c */
[----:B------:R-:W-:Y:S02]  /*0360*/  VIADD R12, R2, 0x1 ;  /* 0x00000001020c7836 */ /* 0x000fe40000000000 */
[----:B------:R-:W-:Y:S01]  /*0370*/  IMAD R0, R13, -0xd, R0 ;  /* 0xfffffff30d007824 */ /* 0x000fe200078e0200 */
[----:B------:R-:W-:Y:S01]  /*0380*/  ISETP.GT.AND P5, PT, R3, -0x1, PT ;  /* 0xffffffff0300780c */ /* 0x000fe20003fa4270 */
[----:B------:R-:W-:Y:S01]  /*0390*/  VIADD R13, R19, 0xfffff780 ;  /* 0xfffff780130d7836 */ /* 0x000fe20000000000 */
[----:B------:R-:W-:Y:S02]  /*03a0*/  ISETP.GT.AND P0, PT, R3, RZ, PT ;  /* 0x000000ff0300720c */ /* 0x000fe40003f04270 */
[----:B------:R-:W-:-:S02]  /*03b0*/  ISETP.GT.AND P5, PT, R0, RZ, P5 ;  /* 0x000000ff0000720c */ /* 0x000fc40002fa4270 */
[----:B------:R-:W-:Y:S01]  /*03c0*/  ISETP.GE.U32.AND P1, PT, R12, 0xd, PT ;  /* 0x0000000d0c00780c */ /* 0x000fe20003f26070 */
[----:B------:R-:W-:Y:S01]  /*03d0*/  IMAD.WIDE R12, R13, 0x4, R20 ;  /* 0x000000040d0c7825 */ /* 0x000fe200078e0214 */
[----:B--2---:R-:W-:Y:S02]  /*03e0*/  SEL R28, R4, RZ, P4 ;  /* 0x000000ff041c7207 */ /* 0x004fe40002000000 */
[----:B------:R-:W-:Y:S02]  /*03f0*/  SEL R27, R5, RZ, P4 ;  /* 0x000000ff051b7207 */ /* 0x000fe40002000000 */
[----:B------:R-:W-:Y:S02]  /*0400*/  CS2R R4, SRZ ;  /* 0x0000000000047805 */ /* 0x000fe4000001ff00 */
[----:B------:R-:W-:Y:S02]  /*0410*/  SEL R16, R6, RZ, P4 ;  /* 0x000000ff06107207 */ /* 0x000fe40002000000 */
[----:B------:R-:W-:-:S02]  /*0420*/  SEL R18, R7, RZ, P4 ;  /* 0x000000ff07127207 */ /* 0x000fc40002000000 */
[----:B------:R-:W-:Y:S02]  /*0430*/  CS2R R6, SRZ ;  /* 0x0000000000067805 */ /* 0x000fe4000001ff00 */
[----:B------:R-:W-:Y:S02]  /*0440*/  ISETP.GT.AND P4, PT, R0, RZ, P0 ;  /* 0x000000ff0000720c */ /* 0x000fe40000784270 */
[----:B----4-:R-:W-:Y:S02]  /*0450*/  SEL R25, R8, RZ, P3 ;  /* 0x000000ff08197207 */ /* 0x010fe40001800000 */
[----:B------:R-:W-:Y:S02]  /*0460*/  SEL R8, R9, RZ, P3 ;  /* 0x000000ff09087207 */ /* 0x000fe40001800000 */
[----:B------:R-:W-:Y:S01]  /*0470*/  SEL R15, R10, RZ, P3 ;  /* 0x000000ff0a0f7207 */ /* 0x000fe20001800000 */
[----:B------:R-:W-:Y:S01]  /*0480*/  FADD R28, R28, R25 ;  /* 0x000000191c1c7221 */ /* 0x000fe20000000000 */
[----:B------:R-:W-:Y:S01]  /*0490*/  SEL R29, R11, RZ, P3 ;  /* 0x000000ff0b1d7207 */ /* 0x000fe20001800000 */
[----:B------:R-:W-:Y:S01]  /*04a0*/  FADD R27, R27, R8 ;  /* 0x000000081b1b7221 */ /* 0x000fe20000000000 */
[----:B------:R-:W-:Y:S01]  /*04b0*/  ISETP.LT.AND P3, PT, R23, 0x1fb00, P5 ;  /* 0x0001fb001700780c */ /* 0x000fe20002f61270 */
[----:B------:R-:W-:Y:S01]  /*04c0*/  VIADD R25, R19, 0xfffff840 ;  /* 0xfffff84013197836 */ /* 0x000fe20000000000 */
[----:B------:R-:W-:-:S02]  /*04d0*/  ISETP.LT.AND P4, PT, R23, 0x1fb00, P4 ;  /* 0x0001fb001700780c */ /* 0x000fc40002781270 */
[----:B------:R-:W-:Y:S02]  /*04e0*/  CS2R R8, SRZ ;  /* 0x0000000000087805 */ /* 0x000fe4000001ff00 */
[----:B------:R-:W-:Y:S01]  /*04f0*/  CS2R R10, SRZ ;  /* 0x00000000000a7805 */ /* 0x000fe2000001ff00 */
[----:B------:R-:W-:Y:S01]  /*0500*/  IMAD.WIDE R24, R25, 0x4, R20 ;  /* 0x0000000419187825 */ /* 0x000fe200078e0214 */
[----:B------:R-:W-:-:S03]  /*0510*/  ISETP.GT.AND P5, PT, R17, RZ, !P1 ;  /* 0x000000ff1100720c */ /* 0x000fc60004fa4270 */
[----:B------:R-:W-:Y:S01]  /*0520*/  FADD R18, R18, R29 ;  /* 0x0000001d12127221 */ /* 0x000fe20000000000 */
[C---:B------:R-:W-:Y:S01]  /*0530*/  ISETP.LT.AND P5, PT, R19.reuse, 0x1fb00, P5 ;  /* 0x0001fb001300780c */ /* 0x040fe20002fa1270 */
[----:B------:R1:W2:Y:S01]  /*0540*/  @P3 LDG.E.128 R8, desc[UR4][R24.64] ;  /* 0x0000000418083981 */ /* 0x0002a2000c1e1d00 */
[----:B------:R-:W-:Y:S02]  /*0550*/  VIADD R29, R19, 0xfffff700 ;  /* 0xfffff700131d7836 */ /* 0x000fe40000000000 */
[----:B------:R-:W-:Y:S01]  /*0560*/  FADD R16, R16, R15 ;  /* 0x0000000f10107221 */ /* 0x000fe20000000000 */
[----:B------:R-:W-:Y:S01]  /*0570*/  CS2R R14, SRZ ;  /* 0x00000000000e7805 */ /* 0x000fe2000001ff00 */
[----:B------:R3:W4:Y:S01]  /*0580*/  @P4 LDG.E.128 R4, desc[UR4][R12.64] ;  /* 0x000000040c044981 */ /* 0x000722000c1e1d00 */
[----:B-1----:R-:W-:Y:S01]  /*0590*/  IMAD.WIDE R24, R29, 0x4, R20 ;  /* 0x000000041d187825 */ /* 0x002fe200078e0214 */
[----:B---3--:R-:W-:-:S06]  /*05a0*/  CS2R R12, SRZ ;  /* 0x00000000000c7805 */ /* 0x008fcc000001ff00 */
[----:B------:R2:W3:Y:S01]  /*05b0*/  @P5 LDG.E.128 R12, desc[UR4][R24.64] ;  /* 0x00000004180c5981 */ /* 0x0004e2000c1e1d00 */
[----:B------:R-:W-:Y:S02]  /*05c0*/  VIADD R22, R3, 0x1 ;  /* 0x0000000103167836 */ /* 0x000fe40000000000 */
[----:B------:R-:W-:Y:S01]  /*05d0*/  VIADD R29, R19, 0xfffff900 ;  /* 0xfffff900131d7836 */ /* 0x000fe20000000000 */
[----:B--2---:R-:W-:Y:S02]  /*05e0*/  SEL R25, R8, RZ, P3 ;  /* 0x000000ff08197207 */ /* 0x004fe40001800000 */
[----:B------:R-:W-:Y:S02]  /*05f0*/  SEL R8, R9, RZ, P3 ;  /* 0x000000ff09087207 */ /* 0x000fe40001800000 */
[----:B------:R-:W-:Y:S02]  /*0600*/  SEL R9, R10, RZ, P3 ;  /* 0x000000ff0a097207 */ /* 0x000fe40001800000 */
[----:B------:R-:W-:-:S02]  /*0610*/  SEL R26, R11, RZ, P3 ;  /* 0x000000ff0b1a7207 */ /* 0x000fc40001800000 */
[----:B------:R-:W-:Y:S02]  /*0620*/  ISETP.GE.U32.AND P3, PT, R22, 0xd, PT ;  /* 0x0000000d1600780c */ /* 0x000fe40003f66070 */
[----:B----4-:R-:W-:Y:S02]  /*0630*/  SEL R4, R4, RZ, P4 ;  /* 0x000000ff04047207 */ /* 0x010fe40002000000 */
[----:B------:R-:W-:Y:S02]  /*0640*/  SEL R5, R5, RZ, P4 ;  /* 0x000000ff05057207 */ /* 0x000fe40002000000 */
[----:B------:R-:W-:Y:S02]  /*0650*/  SEL R6, R6, RZ, P4 ;  /* 0x000000ff06067207 */ /* 0x000fe40002000000 */
[----:B------:R-:W-:Y:S02]  /*0660*/  SEL R7, R7, RZ, P4 ;  /* 0x000000ff07077207 */ /* 0x000fe40002000000 */
[----:B------:R-:W-:-:S03]  /*0670*/  ISETP.GT.AND P4, PT, R0, RZ, !P3 ;  /* 0x000000ff0000720c */ /* 0x000fc60005f84270 */
[----:B------:R-:W-:Y:S01]  /*0680*/  FADD R26, R7, R26 ;  /* 0x0000001a071a7221 */ /* 0x000fe20000000000 */
[----:B------:R-:W-:Y:S02]  /*0690*/  ISETP.LT.AND P4, PT, R23, 0x1fb00, P4 ;  /* 0x0001fb001700780c */ /* 0x000fe40002781270 */
[----:B---3--:R-:W-:Y:S01]  /*06a0*/  SEL R7, R12, RZ, P5 ;  /* 0x000000ff0c077207 */ /* 0x008fe20002800000 */
[----:B------:R-:W-:Y:S01]  /*06b0*/  FADD R22, R4, R25 ;  /* 0x0000001904167221 */ /* 0x000fe20000000000 */
[----:B------:R-:W-:Y:S01]  /*06c0*/  FADD R25, R5, R8 ;  /* 0x0000000805197221 */ /* 0x000fe20000000000 */
[----:B------:R-:W-:Y:S01]  /*06d0*/  FADD R24, R6, R9 ;  /* 0x0000000906187221 */ /* 0x000fe20000000000 */
[----:B------:R-:W-:Y:S01]  /*06e0*/  SEL R12, R13, RZ, P5 ;  /* 0x000000ff0d0c7207 */ /* 0x000fe20002800000 */
[----:B------:R-:W-:Y:S01]  /*06f0*/  FADD R13, R28, R7 ;  /* 0x000000071c0d7221 */ /* 0x000fe20000000000 */
[----:B------:R-:W-:Y:S02]  /*0700*/  CS2R R8, SRZ ;  /* 0x0000000000087805 */ /* 0x000fe4000001ff00 */
[----:B------:R-:W-:Y:S01]  /*0710*/  CS2R R10, SRZ ;  /* 0x00000000000a7805 */ /* 0x000fe2000001ff00 */
[----:B------:R-:W-:Y:S01]  /*0720*/  IMAD.WIDE R28, R29, 0x4, R20 ;  /* 0x000000041d1c7825 */ /* 0x000fe200078e0214 */
[----:B------:R-:W-:-:S02]  /*0730*/  SEL R5, R14, RZ, P5 ;  /* 0x000000ff0e057207 */ /* 0x000fc40002800000 */
[----:B------:R-:W-:Y:S02]  /*0740*/  SEL R15, R15, RZ, P5 ;  /* 0x000000ff0f0f7207 */ /* 0x000fe40002800000 */
[----:B------:R-:W-:Y:S01]  /*0750*/  ISETP.GT.AND P5, PT, R17, -0x1, P2 ;  /* 0xffffffff1100780c */ /* 0x000fe200017a4270 */
[----:B------:R-:W2:Y:S03]  /*0760*/  @P4 LDG.E.128 R8, desc[UR4][R28.64] ;  /* 0x000000041c084981 */ /* 0x000ea6000c1e1d00 */
[C---:B------:R-:W-:Y:S01]  /*0770*/  ISETP.LT.AND P5, PT, R19.reuse, 0x1fb00, P5 ;  /* 0x0001fb001300780c */ /* 0x040fe20002fa1270 */
[----:B------:R-:W-:Y:S01]  /*0780*/  FADD R18, R18, R15 ;  /* 0x0000000f12127221 */ /* 0x000fe20000000000 */
[----:B------:R-:W-:Y:S02]  /*0790*/  VIADD R15, R19, 0xffffff40 ;  /* 0xffffff40130f7836 */ /* 0x000fe40000000000 */
[----:B------:R-:W-:Y:S01]  /*07a0*/  FADD R16, R16, R5 ;  /* 0x0000000510107221 */ /* 0x000fe20000000000 */
[----:B------:R-:W-:-:S02]  /*07b0*/  CS2R R4, SRZ ;  /* 0x0000000000047805 */ /* 0x000fc4000001ff00 */
[----:B------:R-:W-:Y:S01]  /*07c0*/  CS2R R6, SRZ ;  /* 0x0000000000067805 */ /* 0x000fe2000001ff00 */
[----:B------:R-:W-:-:S05]  /*07d0*/  IMAD.WIDE R14, R15, 0x4, R20 ;  /* 0x000000040f0e7825 */ /* 0x000fca00078e0214 */
[----:B------:R1:W3:Y:S01]  /*07e0*/  @P5 LDG.E.128 R4, desc[UR4][R14.64] ;  /* 0x000000040e045981 */ /* 0x0002e2000c1e1d00 */
[----:B------:R-:W-:Y:S01]  /*07f0*/  FADD R12, R27, R12 ;  /* 0x0000000c1b0c7221 */ /* 0x000fe20000000000 */
[----:B------:R-:W-:Y:S02]  /*0800*/  ISETP.GE.AND P6, PT, R19, 0x1fb00, PT ;  /* 0x0001fb001300780c */ /* 0x000fe40003fc6270 */
[----:B------:R-:W-:Y:S02]  /*0810*/  LOP3.LUT R27, R17, R2, RZ, 0xfc, !PT ;  /* 0x00000002111b7212 */ /* 0x000fe400078efcff */
[----:B------:R-:W-:Y:S02]  /*0820*/  ISETP.GT.AND P0, PT, R0, -0x1, P0 ;  /* 0xffffffff0000780c */ /* 0x000fe40000704270 */
[----:B------:R-:W-:Y:S02]  /*0830*/  ISETP.GT.AND P2, PT, R27, -0x1, !P6 ;  /* 0xffffffff1b00780c */ /* 0x000fe40007744270 */
[----:B------:R-:W-:Y:S01]  /*0840*/  ISETP.LT.AND P0, PT, R23, 0x1fb00, P0 ;  /* 0x0001fb001700780c */ /* 0x000fe20000701270 */
[----:B-1----:R-:W-:Y:S01]  /*0850*/  IMAD.WIDE R14, R19, 0x4, R20 ;  /* 0x00000004130e7825 */ /* 0x002fe200078e0214 */
[----:B--2---:R-:W-:-:S02]  /*0860*/  SEL R27, R8, RZ, P4 ;  /* 0x000000ff081b7207 */ /* 0x004fc40002000000 */
[----:B------:R-:W-:Y:S02]  /*0870*/  SEL R8, R9, RZ, P4 ;  /* 0x000000ff09087207 */ /* 0x000fe40002000000 */
[----:B------:R-:W-:Y:S02]  /*0880*/  SEL R9, R10, RZ, P4 ;  /* 0x000000ff0a097207 */ /* 0x000fe40002000000 */
[----:B------:R-:W-:Y:S01]  /*0890*/  SEL R11, R11, RZ, P4 ;  /* 0x000000ff0b0b7207 */ /* 0x000fe20002000000 */
[----:B------:R-:W-:Y:S02]  /*08a0*/  FADD R25, R25, R8 ;  /* 0x0000000819197221 */ /* 0x000fe40000000000 */
[----:B------:R-:W-:Y:S01]  /*08b0*/  FADD R24, R24, R9 ;  /* 0x0000000918187221 */ /* 0x000fe20000000000 */
[----:B------:R-:W-:Y:S01]  /*08c0*/  CS2R R8, SRZ ;  /* 0x0000000000087805 */ /* 0x000fe2000001ff00 */
[----:B------:R-:W-:Y:S01]  /*08d0*/  FADD R26, R26, R11 ;  /* 0x0000000b1a1a7221 */ /* 0x000fe20000000000 */
[----:B------:R-:W-:-:S02]  /*08e0*/  CS2R R10, SRZ ;  /* 0x00000000000a7805 */ /* 0x000fc4000001ff00 */
[----:B---3--:R-:W-:Y:S02]  /*08f0*/  SEL R4, R4, RZ, P5 ;  /* 0x000000ff04047207 */ /* 0x008fe40002800000 */
[----:B------:R-:W-:Y:S02]  /*0900*/  SEL R5, R5, RZ, P5 ;  /* 0x000000ff05057207 */ /* 0x000fe40002800000 */
[----:B------:R-:W2:Y:S01]  /*0910*/  @P0 LDG.E.128 R8, desc[UR4][R14.64+0x500] ;  /* 0x000500040e080981 */ /* 0x000ea2000c1e1d00 */
[----:B------:R-:W-:Y:S01]  /*0920*/  SEL R7, R7, RZ, P5 ;  /* 0x000000ff07077207 */ /* 0x000fe20002800000 */
[----:B------:R-:W-:Y:S01]  /*0930*/  FADD R22, R22, R27 ;  /* 0x0000001b16167221 */ /* 0x000fe20000000000 */
[----:B------:R-:W-:Y:S01]  /*0940*/  FADD R13, R13, R4 ;  /* 0x000000040d0d7221 */ /* 0x000fe20000000000 */
[----:B------:R-:W-:Y:S01]  /*0950*/  SEL R27, R6, RZ, P5 ;  /* 0x000000ff061b7207 */ /* 0x000fe20002800000 */
[----:B------:R-:W-:Y:S01]  /*0960*/  FADD R12, R12, R5 ;  /* 0x000000050c0c7221 */ /* 0x000fe20000000000 */
[----:B------:R-:W-:Y:S01]  /*0970*/  FADD R18, R18, R7 ;  /* 0x0000000712127221 */ /* 0x000fe20000000000 */
[----:B------:R-:W-:-:S02]  /*0980*/  CS2R R4, SRZ ;  /* 0x0000000000047805 */ /* 0x000fc4000001ff00 */
[----:B------:R-:W-:-:S06]  /*0990*/  CS2R R6, SRZ ;  /* 0x0000000000067805 */ /* 0x000fcc000001ff00 */
[----:B------:R-:W3:Y:S01]  /*09a0*/  @P2 LDG.E.128 R4, desc[UR4][R14.64] ;  /* 0x000000040e042981 */ /* 0x000ee2000c1e1d00 */
[----:B------:R-:W-:Y:S01]  /*09b0*/  FADD R16, R16, R27 ;  /* 0x0000001b10107221 */ /* 0x000fe20000000000 */
[----:B------:R-:W-:Y:S02]  /*09c0*/  ISETP.GE.AND P5, PT, R23, 0x1fb00, PT ;  /* 0x0001fb001700780c */ /* 0x000fe40003fa6270 */
[----:B--2---:R-:W-:Y:S02]  /*09d0*/  SEL R27, R8, RZ, P0 ;  /* 0x000000ff081b7207 */ /* 0x004fe40000000000 */
[----:B------:R-:W-:Y:S02]  /*09e0*/  SEL R8, R9, RZ, P0 ;  /* 0x000000ff09087207 */ /* 0x000fe40000000000 */
[----:B------:R-:W-:-:S03]  /*09f0*/  SEL R9, R10, RZ, P0 ;  /* 0x000000ff0a097207 */ /* 0x000fc60000000000 */
[----:B------:R-:W-:Y:S01]  /*0a00*/  FADD R25, R25, R8 ;  /* 0x0000000819197221 */ /* 0x000fe20000000000 */
[----:B------:R-:W-:Y:S02]  /*0a10*/  LOP3.LUT R8, R0, R3, RZ, 0xfc, !PT ;  /* 0x0000000300087212 */ /* 0x000fe400078efcff */
[----:B------:R-:W-:Y:S02]  /*0a20*/  SEL R11, R11, RZ, P0 ;  /* 0x000000ff0b0b7207 */ /* 0x000fe40000000000 */
[----:B------:R-:W-:Y:S01]  /*0a30*/  ISETP.GT.AND P4, PT, R8, -0x1, !P5 ;  /* 0xffffffff0800780c */ /* 0x000fe20006f84270 */
[----:B------:R-:W-:Y:S01]  /*0a40*/  FADD R24, R24, R9 ;  /* 0x0000000918187221 */ /* 0x000fe20000000000 */
[----:B---3--:R-:W-:Y:S01]  /*0a50*/  SEL R4, R4, RZ, P2 ;  /* 0x000000ff04047207 */ /* 0x008fe20001000000 */
[----:B------:R-:W-:Y:S01]  /*0a60*/  FADD R26, R26, R11 ;  /* 0x0000000b1a1a7221 */ /* 0x000fe20000000000 */
[----:B------:R-:W-:Y:S02]  /*0a70*/  SEL R5, R5, RZ, P2 ;  /* 0x000000ff05057207 */ /* 0x000fe40001000000 */
[----:B------:R-:W-:-:S02]  /*0a80*/  SEL R9, R6, RZ, P2 ;  /* 0x000000ff06097207 */ /* 0x000fc40001000000 */
[----:B------:R-:W-:Y:S02]  /*0a90*/  SEL R11, R7, RZ, P2 ;  /* 0x000000ff070b7207 */ /* 0x000fe40001000000 */
[----:B------:R-:W-:Y:S01]  /*0aa0*/  ISETP.GT.AND P2, PT, R17, -0x1, !P1 ;  /* 0xffffffff1100780c */ /* 0x000fe20004f44270 */
[----:B------:R-:W-:Y:S01]  /*0ab0*/  FADD R13, R13, R4 ;  /* 0x000000040d0d7221 */ /* 0x000fe20000000000 */
[----:B------:R-:W-:Y:S01]  /*0ac0*/  FADD R12, R12, R5 ;  /* 0x000000050c0c7221 */ /* 0x000fe20000000000 */
[----:B------:R-:W-:Y:S02]  /*0ad0*/  CS2R R4, SRZ ;  /* 0x0000000000047805 */ /* 0x000fe4000001ff00 */
[----:B------:R-:W-:Y:S02]  /*0ae0*/  CS2R R6, SRZ ;  /* 0x0000000000067805 */ /* 0x000fe4000001ff00 */
[----:B------:R-:W-:Y:S01]  /*0af0*/  ISETP.LT.AND P2, PT, R19, 0x1fb00, P2 ;  /* 0x0001fb001300780c */ /* 0x000fe20001741270 */
[----:B------:R-:W-:Y:S01]  /*0b00*/  FADD R16, R16, R9 ;  /* 0x0000000910107221 */ /* 0x000fe20000000000 */
[----:B------:R-:W-:Y:S01]  /*0b10*/  FADD R18, R18, R11 ;  /* 0x0000000b12127221 */ /* 0x000fe20000000000 */
[----:B------:R-:W-:Y:S01]  /*0b20*/  CS2R R8, SRZ ;  /* 0x0000000000087805 */ /* 0x000fe2000001ff00 */
[----:B------:R-:W2:Y:S01]  /*0b30*/  @P4 LDG.E.128 R4, desc[UR4][R14.64+0x800] ;  /* 0x000800040e044981 */ /* 0x000ea2000c1e1d00 */
[----:B------:R-:W-:-:S08]  /*0b40*/  CS2R R10, SRZ ;  /* 0x00000000000a7805 */ /* 0x000fd0000001ff00 */
[----:B------:R1:W3:Y:S01]  /*0b50*/  @P2 LDG.E.128 R8, desc[UR4][R14.64+0x300] ;  /* 0x000300040e082981 */ /* 0x0002e2000c1e1d00 */
[----:B------:R-:W-:Y:S01]  /*0b60*/  FADD R22, R22, R27 ;  /* 0x0000001b16167221 */ /* 0x000fe20000000000 */
[----:B------:R-:W-:-:S05]  /*0b70*/  VIADD R27, R17, 0x1 ;  /* 0x00000001111b7836 */ /* 0x000fca0000000000 */
[C---:B------:R-:W-:Y:S02]  /*0b80*/  ISETP.GE.U32.AND P0, PT, R27.reuse, 0xd, PT ;  /* 0x0000000d1b00780c */ /* 0x040fe40003f06070 */
[----:B------:R-:W-:Y:S01]  /*0b90*/  ISETP.LT.U32.AND P1, PT, R27, 0xd, !P1 ;  /* 0x0000000d1b00780c */ /* 0x000fe20004f21070 */
[----:B-1----:R-:W-:-:S04]  /*0ba0*/  VIADD R15, R19, 0x2c0 ;  /* 0x000002c0130f7836 */ /* 0x002fc80000000000 */
[----:B------:R-:W-:Y:S01]  /*0bb0*/  IMAD.WIDE R14, R15, 0x4, R20 ;  /* 0x000000040f0e7825 */ /* 0x000fe200078e0214 */
[----:B--2---:R-:W-:Y:S02]  /*0bc0*/  SEL R27, R4, RZ, P4 ;  /* 0x000000ff041b7207 */ /* 0x004fe40002000000 */
[----:B------:R-:W-:Y:S02]  /*0bd0*/  SEL R4, R5, RZ, P4 ;  /* 0x000000ff05047207 */ /* 0x000fe40002000000 */
[----:B------:R-:W-:Y:S02]  /*0be0*/  SEL R5, R6, RZ, P4 ;  /* 0x000000ff06057207 */ /* 0x000fe40002000000 */
[----:B------:R-:W-:Y:S02]  /*0bf0*/  SEL R7, R7, RZ, P4 ;  /* 0x000000ff07077207 */ /* 0x000fe40002000000 */
[----:B------:R-:W-:Y:S01]  /*0c00*/  ISETP.GT.AND P4, PT, R0, -0x1, !P3 ;  /* 0xffffffff0000780c */ /* 0x000fe20005f84270 */
[----:B------:R-:W-:Y:S01]  /*0c10*/  FADD R24, R24, R5 ;  /* 0x0000000518187221 */ /* 0x000fe20000000000 */
[----:B---3--:R-:W-:-:S02]  /*0c20*/  SEL R5, R9, RZ, P2 ;  /* 0x000000ff09057207 */ /* 0x008fc40001000000 */
[----:B------:R-:W-:Y:S02]  /*0c30*/  SEL R8, R8, RZ, P2 ;  /* 0x000000ff08087207 */ /* 0x000fe40001000000 */
[----:B------:R-:W-:Y:S02]  /*0c40*/  SEL R9, R10, RZ, P2 ;  /* 0x000000ff0a097207 */ /* 0x000fe40001000000 */
[----:B------:R-:W-:Y:S02]  /*0c50*/  SEL R11, R11, RZ, P2 ;  /* 0x000000ff0b0b7207 */ /* 0x000fe40001000000 */
[----:B------:R-:W-:Y:S02]  /*0c60*/  ISETP.LT.AND P2, PT, R23, 0x1fb00, P4 ;  /* 0x0001fb001700780c */ /* 0x000fe40002741270 */
[----:B------:R-:W-:Y:S01]  /*0c70*/  ISETP.GT.AND P4, PT, R2, RZ, !P0 ;  /* 0x000000ff0200720c */ /* 0x000fe20004784270 */
[----:B------:R-:W-:Y:S01]  /*0c80*/  FADD R25, R25, R4 ;  /* 0x0000000419197221 */ /* 0x000fe20000000000 */
[----:B------:R-:W-:Y:S01]  /*0c90*/  FADD R26, R26, R7 ;  /* 0x000000071a1a7221 */ /* 0x000fe20000000000 */
[----:B------:R-:W-:Y:S01]  /*0ca0*/  FADD R28, R12, R5 ;  /* 0x000000050c1c7221 */ /* 0x000fe20000000000 */
[----:B------:R-:W-:-:S02]  /*0cb0*/  ISETP.LT.AND P4, PT, R19, 0x1fb00, P4 ;  /* 0x0001fb001300780c */ /* 0x000fc40002781270 */
[----:B------:R-:W-:Y:S02]  /*0cc0*/  CS2R R4, SRZ ;  /* 0x0000000000047805 */ /* 0x000fe4000001ff00 */
[----:B------:R-:W-:Y:S01]  /*0cd0*/  CS2R R6, SRZ ;  /* 0x0000000000067805 */ /* 0x000fe2000001ff00 */
[----:B------:R-:W-:Y:S01]  /*0ce0*/  FADD R22, R22, R27 ;  /* 0x0000001b16167221 */ /* 0x000fe20000000000 */
[----:B------:R-:W-:Y:S01]  /*0cf0*/  FADD R27, R13, R8 ;  /* 0x000000080d1b7221 */ /* 0x000fe20000000000 */
[----:B------:R-:W-:Y:S02]  /*0d00*/  VIADD R13, R19, 0x900 ;  /* 0x00000900130d7836 */ /* 0x000fe40000000000 */
[----:B------:R-:W-:Y:S01]  /*0d10*/  FADD R16, R16, R9 ;  /* 0x0000000910107221 */ /* 0x000fe20000000000 */
[----:B------:R-:W-:Y:S01]  /*0d20*/  FADD R18, R18, R11 ;  /* 0x0000000b12127221 */ /* 0x000fe20000000000 */
[----:B------:R1:W2:Y:S01]  /*0d30*/  @P2 LDG.E.128 R4, desc[UR4][R14.64] ;  /* 0x000000040e042981 */ /* 0x0002a2000c1e1d00 */
[----:B------:R-:W-:-:S02]  /*0d40*/  CS2R R8, SRZ ;  /* 0x0000000000087805 */ /* 0x000fc4000001ff00 */
[----:B------:R-:W-:Y:S01]  /*0d50*/  CS2R R10, SRZ ;  /* 0x00000000000a7805 */ /* 0x000fe2000001ff00 */
[----:B-1----:R-:W-:-:S05]  /*0d60*/  IMAD.WIDE R14, R13, 0x4, R20 ;  /* 0x000000040d0e7825 */ /* 0x002fca00078e0214 */
[----:B------:R1:W3:Y:S01]  /*0d70*/  @P4 LDG.E.128 R8, desc[UR4][R14.64] ;  /* 0x000000040e084981 */ /* 0x0002e2000c1e1d00 */
[----:B------:R-:W-:-:S05]  /*0d80*/  VIADD R12, R0, 0x1 ;  /* 0x00000001000c7836 */ /* 0x000fca0000000000 */
[----:B------:R-:W-:Y:S02]  /*0d90*/  ISETP.LT.U32.AND P3, PT, R12, 0xd, !P3 ;  /* 0x0000000d0c00780c */ /* 0x000fe40005f61070 */
[----:B--2---:R-:W-:Y:S02]  /*0da0*/  SEL R13, R4, RZ, P2 ;  /* 0x000000ff040d7207 */ /* 0x004fe40001000000 */
[----:B------:R-:W-:Y:S02]  /*0db0*/  SEL R4, R5, RZ, P2 ;  /* 0x000000ff05047207 */ /* 0x000fe40001000000 */
[----:B-1----:R-:W-:Y:S02]  /*0dc0*/  SEL R15, R6, RZ, P2 ;  /* 0x000000ff060f7207 */ /* 0x002fe40001000000 */
[----:B------:R-:W-:Y:S02]  /*0dd0*/  SEL R7, R7, RZ, P2 ;  /* 0x000000ff07077207 */ /* 0x000fe40001000000 */
[----:B------:R-:W-:-:S02]  /*0de0*/  ISETP.GE.U32.AND P2, PT, R12, 0xd, PT ;  /* 0x0000000d0c00780c */ /* 0x000fc40003f46070 */
[----:B---3--:R-:W-:Y:S02]  /*0df0*/  SEL R8, R8, RZ, P4 ;  /* 0x000000ff08087207 */ /* 0x008fe40002000000 */
[----:B------:R-:W-:Y:S02]  /*0e00*/  SEL R9, R9, RZ, P4 ;  /* 0x000000ff09097207 */ /* 0x000fe40002000000 */
[----:B------:R-:W-:Y:S02]  /*0e10*/  SEL R29, R10, RZ, P4 ;  /* 0x000000ff0a1d7207 */ /* 0x000fe40002000000 */
[----:B------:R-:W-:Y:S02]  /*0e20*/  SEL R5, R11, RZ, P4 ;  /* 0x000000ff0b057207 */ /* 0x000fe40002000000 */
[----:B------:R-:W-:-:S04]  /*0e30*/  ISETP.GT.AND P4, PT, R3, RZ, !P2 ;  /* 0x000000ff0300720c */ /* 0x000fc80005784270 */
[----:B------:R-:W-:Y:S01]  /*0e40*/  ISETP.LT.AND P4, PT, R23, 0x1fb00, P4 ;  /* 0x0001fb001700780c */ /* 0x000fe20002781270 */
[----:B------:R-:W-:Y:S02]  /*0e50*/  VIADD R11, R19, 0xb00 ;  /* 0x00000b00130b7836 */ /* 0x000fe40000000000 */
[----:B------:R-:W-:Y:S01]  /*0e60*/  FADD R22, R22, R13 ;  /* 0x0000000d16167221 */ /* 0x000fe20000000000 */
[----:B------:R-:W-:Y:S01]  /*0e70*/  FADD R24, R24, R15 ;  /* 0x0000000f18187221 */ /* 0x000fe20000000000 */
[----:B------:R-:W-:Y:S02]  /*0e80*/  CS2R R12, SRZ ;  /* 0x00000000000c7805 */ /* 0x000fe4000001ff00 */
[----:B------:R-:W-:Y:S01]  /*0e90*/  CS2R R14, SRZ ;  /* 0x00000000000e7805 */ /* 0x000fe2000001ff00 */
[----:B------:R-:W-:-:S05]  /*0ea0*/  IMAD.WIDE R10, R11, 0x4, R20 ;  /* 0x000000040b0a7825 */ /* 0x000fca00078e0214 */
[----:B------:R1:W2:Y:S01]  /*0eb0*/  @P4 LDG.E.128 R12, desc[UR4][R10.64] ;  /* 0x000000040a0c4981 */ /* 0x0002a2000c1e1d00 */
[----:B------:R-:W-:Y:S01]  /*0ec0*/  ISETP.GT.AND P0, PT, R2, -0x1, !P0 ;  /* 0xffffffff0200780c */ /* 0x000fe20004704270 */
[----:B------:R-:W-:-:S03]  /*0ed0*/  FADD R26, R26, R7 ;  /* 0x000000071a1a7221 */ /* 0x000fc60000000000 */
[C---:B------:R-:W-:Y:S01]  /*0ee0*/  ISETP.LT.AND P0, PT, R19.reuse, 0x1fb00, P0 ;  /* 0x0001fb001300780c */ /* 0x040fe20000701270 */
[----:B------:R-:W-:Y:S02]  /*0ef0*/  VIADD R7, R19, 0x9c0 ;  /* 0x000009c013077836 */ /* 0x000fe40000000000 */
[----:B------:R-:W-:Y:S01]  /*0f00*/  FADD R27, R27, R8 ;  /* 0x000000081b1b7221 */ /* 0x000fe20000000000 */
[----:B------:R-:W-:Y:S01]  /*0f10*/  FADD R28, R28, R9 ;  /* 0x000000091c1c7221 */ /* 0x000fe20000000000 */
[----:B------:R-:W-:Y:S02]  /*0f20*/  CS2R R8, SRZ ;  /* 0x0000000000087805 */ /* 0x000fe4000001ff00 */
[----:B-1----:R-:W-:Y:S01]  /*0f30*/  CS2R R10, SRZ ;  /* 0x00000000000a7805 */ /* 0x002fe2000001ff00 */
[----:B------:R-:W-:Y:S01]  /*0f40*/  IMAD.WIDE R6, R7, 0x4, R20 ;  /* 0x0000000407067825 */ /* 0x000fe200078e0214 */
[----:B------:R-:W-:-:S03]  /*0f50*/  ISETP.GT.AND P2, PT, R3, -0x1, !P2 ;  /* 0xffffffff0300780c */ /* 0x000fc60005744270 */
[----:B------:R-:W-:Y:S01]  /*0f60*/  FADD R4, R25, R4 ;  /* 0x0000000419047221 */ /* 0x000fe20000000000 */
[----:B------:R-:W-:Y:S01]  /*0f70*/  FADD R29, R16, R29 ;  /* 0x0000001d101d7221 */ /* 0x000fe20000000000 */
[C---:B------:R-:W-:Y:S01]  /*0f80*/  ISETP.LT.AND P2, PT, R23.reuse, 0x1fb00, P2 ;  /* 0x0001fb001700780c */ /* 0x040fe20001741270 */
[----:B------:R1:W3:Y:S01]  /*0f90*/  @P0 LDG.E.128 R8, desc[UR4][R6.64] ;  /* 0x0000000406080981 */ /* 0x0002e2000c1e1d00 */
[----:B------:R-:W-:Y:S01]  /*0fa0*/  ISETP.LT.AND P3, PT, R23, 0x1fb00, P3 ;  /* 0x0001fb001700780c */ /* 0x000fe20001f61270 */
[----:B------:R-:W-:Y:S01]  /*0fb0*/  FADD R18, R18, R5 ;  /* 0x0000000512127221 */ /* 0x000fe20000000000 */
[----:B-1----:R-:W-:Y:S02]  /*0fc0*/  CS2R R6, SRZ ;  /* 0x0000000000067805 */ /* 0x002fe4000001ff00 */
[----:B--2---:R-:W-:-:S05]  /*0fd0*/  SEL R13, R13, RZ, P4 ;  /* 0x000000ff0d0d7207 */ /* 0x004fca0002000000 */
[----:B------:R-:W-:Y:S01]  /*0fe0*/  FADD R16, R4, R13 ;  /* 0x0000000d04107221 */ /* 0x000fe20000000000 */
[----:B------:R-:W-:Y:S01]  /*0ff0*/  VIADD R13, R19, 0xbc0 ;  /* 0x00000bc0130d7836 */ /* 0x000fe20000000000 */
[----:B------:R-:W-:Y:S02]  /*1000*/  SEL R23, R12, RZ, P4 ;  /* 0x000000ff0c177207 */ /* 0x000fe40002000000 */
[----:B------:R-:W-:Y:S01]  /*1010*/  CS2R R4, SRZ ;  /* 0x0000000000047805 */ /* 0x000fe2000001ff00 */
[----:B------:R-:W-:-:S05]  /*1020*/  IMAD.WIDE R12, R13, 0x4, R20 ;  /* 0x000000040d0c7825 */ /* 0x000fca00078e0214 */
[----:B------:R1:W2:Y:S01]  /*1030*/  @P2 LDG.E.128 R4, desc[UR4][R12.64] ;  /* 0x000000040c042981 */ /* 0x0002a2000c1e1d00 */
[----:B------:R-:W-:Y:S02]  /*1040*/  ISETP.LT.AND P1, PT, R19, 0x1fb00, P1 ;  /* 0x0001fb001300780c */ /* 0x000fe40000f21270 */
[----:B---3--:R-:W-:Y:S02]  /*1050*/  SEL R9, R9, RZ, P0 ;  /* 0x000000ff09097207 */ /* 0x008fe40000000000 */
[----:B------:R-:W-:Y:S02]  /*1060*/  SEL R15, R15, RZ, P4 ;  /* 0x000000ff0f0f7207 */ /* 0x000fe40002000000 */
[----:B------:R-:W-:Y:S01]  /*1070*/  SEL R8, R8, RZ, P0 ;  /* 0x000000ff08087207 */ /* 0x000fe20000000000 */
[----:B------:R-:W-:Y:S01]  /*1080*/  FADD R28, R28, R9 ;  /* 0x000000091c1c7221 */ /* 0x000fe20000000000 */
[----:B------:R-:W-:Y:S01]  /*1090*/  VIADD R9, R19, 0xa80 ;  /* 0x00000a8013097836 */ /* 0x000fe20000000000 */
[----:B------:R-:W-:Y:S01]  /*10a0*/  SEL R25, R14, RZ, P4 ;  /* 0x000000ff0e197207 */ /* 0x000fe20002000000 */
[----:B------:R-:W-:Y:S01]  /*10b0*/  FADD R26, R26, R15 ;  /* 0x0000000f1a1a7221 */ /* 0x000fe20000000000 */
[----:B------:R-:W-:Y:S01]  /*10c0*/  FADD R27, R27, R8 ;  /* 0x000000081b1b7221 */ /* 0x000fe20000000000 */
[----:B-1----:R-:W-:-:S02]  /*10d0*/  CS2R R12, SRZ ;  /* 0x00000000000c7805 */ /* 0x002fc4000001ff00 */
[----:B------:R-:W-:Y:S01]  /*10e0*/  CS2R R14, SRZ ;  /* 0x00000000000e7805 */ /* 0x000fe2000001ff00 */
[----:B------:R-:W-:-:S04]  /*10f0*/  IMAD.WIDE R8, R9, 0x4, R20 ;  /* 0x0000000409087825 */ /* 0x000fc800078e0214 */
[----:B------:R-:W-:Y:S01]  /*1100*/  FADD R24, R24, R25 ;  /* 0x0000001918187221 */ /* 0x000fe20000000000 */
[----:B------:R-:W-:Y:S01]  /*1110*/  SEL R25, R11, RZ, P0 ;  /* 0x000000ff0b197207 */ /* 0x000fe20000000000 */
[----:B------:R-:W-:Y:S01]  /*1120*/  FADD R22, R22, R23 ;  /* 0x0000001716167221 */ /* 0x000fe20000000000 */
[----:B------:R-:W-:Y:S01]  /*1130*/  SEL R10, R10, RZ, P0 ;  /* 0x000000ff0a0a7207 */ /* 0x000fe20000000000 */
[----:B------:R1:W3:Y:S01]  /*1140*/  @P1 LDG.E.128 R12, desc[UR4][R8.64] ;  /* 0x00000004080c1981 */ /* 0x0002e2000c1e1d00 */
[----:B------:R-:W-:-:S03]  /*1150*/  VIADD R23, R19, 0xc80 ;  /* 0x00000c8013177836 */ /* 0x000fc60000000000 */
[----:B------:R-:W-:Y:S01]  /*1160*/  FADD R29, R29, R10 ;  /* 0x0000000a1d1d7221 */ /* 0x000fe20000000000 */
[----:B------:R-:W-:Y:S01]  /*1170*/  IMAD.WIDE R20, R23, 0x4, R20 ;  /* 0x0000000417147825 */ /* 0x000fe200078e0214 */
[----:B-1----:R-:W-:Y:S02]  /*1180*/  CS2R R8, SRZ ;  /* 0x0000000000087805 */ /* 0x002fe4000001ff00 */
[C---:B------:R-:W-:Y:S02]  /*1190*/  ISETP.GT.AND P0, PT, R17.reuse, 0xb, PT ;  /* 0x0000000b1100780c */ /* 0x040fe40003f04270 */
[----:B------:R-:W-:Y:S01]  /*11a0*/  ISETP.GE.AND P4, PT, R17, 0xc, PT ;  /* 0x0000000c1100780c */ /* 0x000fe20003f86270 */
[----:B------:R-:W-:Y:S01]  /*11b0*/  FADD R18, R18, R25 ;  /* 0x0000001912127221 */ /* 0x000fe20000000000 */
[----:B--2---:R-:W-:-:S05]  /*11c0*/  SEL R11, R4, RZ, P2 ;  /* 0x000000ff040b7207 */ /* 0x004fca0001000000 */
[----:B------:R-:W-:Y:S01]  /*11d0*/  FADD R22, R22, R11 ;  /* 0x0000000b16167221 */ /* 0x000fe20000000000 */
[----:B------:R-:W-:-:S06]  /*11e0*/  CS2R R10, SRZ ;  /* 0x00000000000a7805 */ /* 0x000fcc000001ff00 */
[----:B------:R-:W2:Y:S01]  /*11f0*/  @P3 LDG.E.128 R8, desc[UR4][R20.64] ;  /* 0x0000000414083981 */ /* 0x000ea2000c1e1d00 */
[----:B------:R-:W-:-:S05]  /*1200*/  VIADD R4, R17, 0x2 ;  /* 0x0000000211047836 */ /* 0x000fca0000000000 */
[----:B------:R-:W-:-:S05]  /*1210*/  SEL R4, R4, RZ, !P4 ;  /* 0x000000ff04047207 */ /* 0x000fca0006000000 */
[----:B------:R-:W-:Y:S02]  /*1220*/  VIADD R23, R4, 0xe ;  /* 0x0000000e04177836 */ /* 0x000fe40000000000 */
[----:B------:R-:W-:Y:S01]  /*1230*/  @!P0 IMAD.MOV R23, RZ, RZ, R4 ;  /* 0x000000ffff178224 */ /* 0x000fe200078e0204 */
[C---:B------:R-:W-:Y:S01]  /*1240*/  ISETP.GT.AND P0, PT, R2.reuse, 0xb, PT ;  /* 0x0000000b0200780c */ /* 0x040fe20003f04270 */
[C---:B------:R-:W-:Y:S01]  /*1250*/  VIADD R4, R2.reuse, 0x2 ;  /* 0x0000000202047836 */ /* 0x040fe20000000000 */
[----:B------:R-:W-:Y:S02]  /*1260*/  ISETP.GE.AND P4, PT, R2, 0xc, PT ;  /* 0x0000000c0200780c */ /* 0x000fe40003f86270 */
[----:B------:R-:W-:Y:S02]  /*1270*/  SEL R25, R5, RZ, P2 ;  /* 0x000000ff05197207 */ /* 0x000fe40001000000 */
[----:B------:R-:W-:-:S05]  /*1280*/  SEL R5, R4, RZ, !P4 ;  /* 0x000000ff04057207 */ /* 0x000fca0006000000 */
[----:B------:R-:W-:Y:S02]  /*1290*/  VIADD R4, R5, 0xe ;  /* 0x0000000e05047836 */ /* 0x000fe40000000000 */
[----:B------:R-:W-:Y:S01]  /*12a0*/  @!P0 IMAD.MOV R4, RZ, RZ, R5 ;  /* 0x000000ffff048224 */ /* 0x000fe200078e0205 */
[----:B------:R-:W-:Y:S01]  /*12b0*/  SEL R5, R6, RZ, P2 ;  /* 0x000000ff06057207 */ /* 0x000fe20001000000 */
[----:B------:R-:W-:-:S04]  /*12c0*/  IMAD R6, R17, R2, RZ ;  /* 0x0000000211067224 */ /* 0x000fc800078e02ff */
[----:B------:R-:W-:Y:S01]  /*12d0*/  FADD R24, R24, R5 ;  /* 0x0000000518187221 */ /* 0x000fe20000000000 */
[----:B------:R-:W-:-:S04]  /*12e0*/  IADD3 R5, R6, -R17, -R2 ;  /* 0x8000001106057210 */ /* 0x000fc80007ffe802 */
[----:B------:R-:W-:Y:S01]  /*12f0*/  IADD3 R5, R23, R5, R4 ;  /* 0x0000000517057210 */ /* 0x000fe20007ffe004 */
[----:B------:R-:W-:-:S04]  /*1300*/  IMAD R17, R17, R4, RZ ;  /* 0x0000000411117224 */ /* 0x000fc800078e02ff */
[----:B------:R-:W-:Y:S01]  /*1310*/  VIADD R6, R5, 0x1 ;  /* 0x0000000105067836 */ /* 0x000fe20000000000 */
[----:B------:R-:W-:Y:S01]  /*1320*/  ISETP.GE.AND P0, PT, R0, 0xc, PT ;  /* 0x0000000c0000780c */ /* 0x000fe20003f06270 */
[----:B------:R-:W-:Y:S02]  /*1330*/  IMAD R2, R2, R23, R17 ;  /* 0x0000001702027224 */ /* 0x000fe400078e0211 */
[----:B------:R-:W-:Y:S02]  /*1340*/  VIADD R5, R0, 0x2 ;  /* 0x0000000200057836 */ /* 0x000fe40000000000 */
[----:B------:R-:W-:Y:S01]  /*1350*/  IMAD R23, R23, R4, R6 ;  /* 0x0000000417177224 */ /* 0x000fe200078e0206 */
[C---:B------:R-:W-:Y:S01]  /*1360*/  ISETP.GE.AND P4, PT, R3.reuse, 0xc, PT ;  /* 0x0000000c0300780c */ /* 0x040fe20003f86270 */
[----:B------:R-:W-:Y:S01]  /*1370*/  VIADD R4, R3, 0x2 ;  /* 0x0000000203047836 */ /* 0x000fe20000000000 */
[----:B------:R-:W-:Y:S02]  /*1380*/  SEL R6, R5, RZ, !P0 ;  /* 0x000000ff05067207 */ /* 0x000fe40004000000 */
[----:B------:R-:W-:-:S02]  /*1390*/  ISETP.GT.AND P0, PT, R3, 0xb, PT ;  /* 0x0000000b0300780c */ /* 0x000fc40003f04270 */
[----:B------:R-:W-:Y:S02]  /*13a0*/  SEL R4, R4, RZ, !P4 ;  /* 0x000000ff04047207 */ /* 0x000fe40006000000 */
[C---:B------:R-:W-:Y:S01]  /*13b0*/  ISETP.GT.AND P4, PT, R0.reuse, 0xb, PT ;  /* 0x0000000b0000780c */ /* 0x040fe20003f84270 */
[----:B------:R-:W-:Y:S02]  /*13c0*/  IMAD R17, R0, R3, RZ ;  /* 0x0000000300117224 */ /* 0x000fe400078e02ff */
[----:B------:R-:W-:-:S06]  /*13d0*/  VIADD R5, R4, 0xe ;  /* 0x0000000e04057836 */ /* 0x000fcc0000000000 */
[----:B------:R-:W-:Y:S02]  /*13e0*/  @!P0 IMAD.MOV R5, RZ, RZ, R4 ;  /* 0x000000ffff058224 */ /* 0x000fe400078e0204 */
[----:B------:R-:W-:Y:S02]  /*13f0*/  VIADD R4, R6, 0xe ;  /* 0x0000000e06047836 */ /* 0x000fe40000000000 */
[----:B------:R-:W-:Y:S01]  /*1400*/  @!P4 IMAD.MOV R4, RZ, RZ, R6 ;  /* 0x000000ffff04c224 */ /* 0x000fe200078e0206 */
[----:B------:R-:W-:-:S04]  /*1410*/  IADD3 R6, R17, -R0, -R3 ;  /* 0x8000000011067210 */ /* 0x000fc80007ffe803 */
[----:B------:R-:W-:Y:S01]  /*1420*/  IADD3 R6, R4, R6, R5 ;  /* 0x0000000604067210 */ /* 0x000fe20007ffe005 */
[-C--:B------:R-:W-:Y:S02]  /*1430*/  IMAD R0, R0, R5.reuse, RZ ;  /* 0x0000000500007224 */ /* 0x080fe400078e02ff */
[----:B------:R-:W-:Y:S02]  /*1440*/  IMAD.IADD R2, R23, 0x1, -R2 ;  /* 0x0000000117027824 */ /* 0x000fe400078e0a02 */
[----:B------:R-:W-:Y:S02]  /*1450*/  VIADD R6, R6, 0x1 ;  /* 0x0000000106067836 */ /* 0x000fe40000000000 */
[----:B------:R-:W-:Y:S02]  /*1460*/  IMAD R0, R3, R4, R0 ;  /* 0x0000000403007224 */ /* 0x000fe400078e0200 */
[----:B------:R-:W-:Y:S01]  /*1470*/  IMAD R5, R4, R5, R6 ;  /* 0x0000000504057224 */ /* 0x000fe200078e0206 */
[----:B------:R-:W-:-:S02]  /*1480*/  I2FP.F32.S32 R4, R2 ;  /* 0x0000000200047245 */ /* 0x000fc40000201400 */
[----:B------:R-:W-:Y:S01]  /*1490*/  SEL R7, R7, RZ, P2 ;  /* 0x000000ff07077207 */ /* 0x000fe20001000000 */
[----:B------:R-:W-:Y:S01]  /*14a0*/  IMAD.IADD R0, R5, 0x1, -R0 ;  /* 0x0000000105007824 */ /* 0x000fe200078e0a00 */
[C---:B------:R-:W-:Y:S01]  /*14b0*/  FSETP.GT.AND P0, PT, |R4|.reuse, 8.50705917302346158658e+37, PT ;  /* 0x7e8000000400780b */ /* 0x040fe20003f04200 */
[----:B------:R-:W1:Y:S01]  /*14c0*/  LDC.64 R2, c[0x0][0x218] ;  /* 0x00008600ff027b82 */ /* 0x000e620000000a00 */
[----:B------:R-:W-:Y:S02]  /*14d0*/  FSETP.GEU.AND P4, PT, |R4|, 1.175494350822287508e-38, PT ;  /* 0x008000000400780b */ /* 0x000fe40003f8e200 */
[----:B------:R-:W-:-:S04]  /*14e0*/  I2FP.F32.S32 R0, R0 ;  /* 0x0000000000007245 */ /* 0x000fc80000201400 */
[----:B------:R-:W-:Y:S02]  /*14f0*/  FSETP.GT.AND P2, PT, |R0|, 8.50705917302346158658e+37, PT ;  /* 0x7e8000000000780b */ /* 0x000fe40003f44200 */
[----:B---3--:R-:W-:Y:S02]  /*1500*/  SEL R12, R12, RZ, P1 ;  /* 0x000000ff0c0c7207 */ /* 0x008fe40000800000 */
[----:B------:R-:W-:Y:S02]  /*1510*/  SEL R13, R13, RZ, P1 ;  /* 0x000000ff0d0d7207 */ /* 0x000fe40000800000 */
[----:B------:R-:W-:Y:S02]  /*1520*/  SEL R14, R14, RZ, P1 ;  /* 0x000000ff0e0e7207 */ /* 0x000fe40000800000 */
[----:B------:R-:W-:Y:S02]  /*1530*/  SEL R15, R15, RZ, P1 ;  /* 0x000000ff0f0f7207 */ /* 0x000fe40000800000 */
[----:B------:R-:W-:Y:S01]  /*1540*/  FSETP.GEU.AND P1, PT, |R0|, 1.175494350822287508e-38, PT ;  /* 0x008000000000780b */ /* 0x000fe20003f2e200 */
[----:B------:R-:W-:Y:S01]  /*1550*/  @P0 FMUL R4, R4, 0.25 ;  /* 0x3e80000004040820 */ /* 0x000fe20000400000 */
[----:B------:R-:W-:Y:S01]  /*1560*/  FADD R5, R28, R13 ;  /* 0x0000000d1c057221 */ /* 0x000fe20000000000 */
[----:B------:R-:W-:-:S02]  /*1570*/  @P2 FMUL R0, R0, 0.25 ;  /* 0x3e80000000002820 */ /* 0x000fc40000400000 */
[----:B------:R-:W-:Y:S01]  /*1580*/  @!P4 FMUL R4, R4, 16777216 ;  /* 0x4b8000000404c820 */ /* 0x000fe20000400000 */
[----:B------:R-:W-:Y:S01]  /*1590*/  FADD R26, R26, R7 ;  /* 0x000000071a1a7221 */ /* 0x000fe20000000000 */
[----:B------:R-:W-:Y:S01]  /*15a0*/  FADD R27, R27, R12 ;  /* 0x0000000c1b1b7221 */ /* 0x000fe20000000000 */
[----:B------:R-:W-:Y:S01]  /*15b0*/  FADD R6, R29, R14 ;  /* 0x0000000e1d067221 */ /* 0x000fe20000000000 */
[----:B------:R-:W-:-:S04]  /*15c0*/  FADD R7, R18, R15 ;  /* 0x0000000f12077221 */ /* 0x000fc80000000000 */
[----:B------:R-:W-:Y:S01]  /*15d0*/  @!P1 FMUL R0, R0, 16777216 ;  /* 0x4b80000000009820 */ /* 0x000fe20000400000 */
[----:B------:R-:W-:Y:S01]  /*15e0*/  FADD R16, R16, R25 ;  /* 0x0000001910107221 */ /* 0x000fe20000000000 */
[----:B------:R-:W-:Y:S01]  /*15f0*/  @P0 FMUL R27, R27, 0.25 ;  /* 0x3e8000001b1b0820 */ /* 0x000fe20000400000 */
[----:B------:R-:W-:Y:S01]  /*1600*/  @P0 FMUL R5, R5, 0.25 ;  /* 0x3e80000005050820 */ /* 0x000fe20000400000 */
[----:B------:R-:W-:Y:S01]  /*1610*/  @P0 FMUL R6, R6, 0.25 ;  /* 0x3e80000006060820 */ /* 0x000fe20000400000 */
[----:B------:R-:W-:Y:S01]  /*1620*/  @P0 FMUL R7, R7, 0.25 ;  /* 0x3e80000007070820 */ /* 0x000fe20000400000 */
[----:B------:R-:W-:Y:S01]  /*1630*/  MUFU.RCP R0, R0 ;  /* 0x0000000000007308 */ /* 0x000fe20000001000 */
[----:B------:R-:W-:Y:S01]  /*1640*/  @!P4 FMUL R27, R27, 16777216 ;  /* 0x4b8000001b1bc820 */ /* 0x000fe20000400000 */
[----:B------:R-:W-:Y:S01]  /*1650*/  @!P4 FMUL R5, R5, 16777216 ;  /* 0x4b8000000505c820 */ /* 0x000fe20000400000 */
[----:B------:R-:W-:Y:S01]  /*1660*/  @!P4 FMUL R6, R6, 16777216 ;  /* 0x4b8000000606c820 */ /* 0x000fe20000400000 */
[----:B------:R-:W-:Y:S01]  /*1670*/  @!P4 FMUL R7, R7, 16777216 ;  /* 0x4b8000000707c820 */ /* 0x000fe20000400000 */
[----:B-1----:R-:W-:Y:S01]  /*1680*/  IMAD.WIDE R2, R19, 0x4, R2 ;  /* 0x0000000413027825 */ /* 0x002fe200078e0202 */
[----:B--2---:R-:W-:-:S02]  /*1690*/  SEL R13, R8, RZ, P3 ;  /* 0x000000ff080d7207 */ /* 0x004fc40001800000 */
[----:B------:R-:W1:Y:S01]  /*16a0*/  MUFU.RCP R8, R4 ;  /* 0x0000000400087308 */ /* 0x000e620000001000 */
[----:B------:R-:W-:Y:S02]  /*16b0*/  SEL R9, R9, RZ, P3 ;  /* 0x000000ff09097207 */ /* 0x000fe40001800000 */
[----:B------:R-:W-:Y:S02]  /*16c0*/  SEL R15, R10, RZ, P3 ;  /* 0x000000ff0a0f7207 */ /* 0x000fe40001800000 */
[----:B------:R-:W-:Y:S01]  /*16d0*/  SEL R11, R11, RZ, P3 ;  /* 0x000000ff0b0b7207 */ /* 0x000fe20001800000 */
[----:B------:R-:W-:Y:S01]  /*16e0*/  FADD R13, R22, R13 ;  /* 0x0000000d160d7221 */ /* 0x000fe20000000000 */
[----:B------:R-:W-:Y:S01]  /*16f0*/  FADD R9, R16, R9 ;  /* 0x0000000910097221 */ /* 0x000fe20000000000 */
[----:B------:R-:W-:Y:S02]  /*1700*/  FADD R15, R24, R15 ;  /* 0x0000000f180f7221 */ /* 0x000fe40000000000 */
[----:B------:R-:W-:Y:S01]  /*1710*/  FADD R11, R26, R11 ;  /* 0x0000000b1a0b7221 */ /* 0x000fe20000000000 */
[----:B------:R-:W-:Y:S01]  /*1720*/  @P2 FMUL R13, R13, 0.25 ;  /* 0x3e8000000d0d2820 */ /* 0x000fe20000400000 */
[----:B------:R-:W-:Y:S01]  /*1730*/  @P2 FMUL R9, R9, 0.25 ;  /* 0x3e80000009092820 */ /* 0x000fe20000400000 */
[----:B------:R-:W-:Y:S01]  /*1740*/  @P2 FMUL R15, R15, 0.25 ;  /* 0x3e8000000f0f2820 */ /* 0x000fe20000400000 */
[----:B------:R-:W-:Y:S01]  /*1750*/  @P2 FMUL R11, R11, 0.25 ;  /* 0x3e8000000b0b2820 */ /* 0x000fe20000400000 */
[C---:B-1----:R-:W-:Y:S01]  /*1760*/  FMUL R4, R8.reuse, R27 ;  /* 0x0000001b08047220 */ /* 0x042fe20000400000 */
[C---:B------:R-:W-:Y:S01]  /*1770*/  FMUL R5, R8.reuse, R5 ;  /* 0x0000000508057220 */ /* 0x040fe20000400000 */
[C---:B------:R-:W-:Y:S01]  /*1780*/  FMUL R6, R8.reuse, R6 ;  /* 0x0000000608067220 */ /* 0x040fe20000400000 */
[----:B------:R-:W-:Y:S01]  /*1790*/  FMUL R7, R8, R7 ;  /* 0x0000000708077220 */ /* 0x000fe20000400000 */
[----:B------:R-:W-:Y:S01]  /*17a0*/  @!P1 FMUL R13, R13, 16777216 ;  /* 0x4b8000000d0d9820 */ /* 0x000fe20000400000 */
[----:B------:R-:W-:Y:S01]  /*17b0*/  @!P1 FMUL R9, R9, 16777216 ;  /* 0x4b80000009099820 */ /* 0x000fe20000400000 */
[----:B------:R-:W-:Y:S01]  /*17c0*/  @!P1 FMUL R15, R15, 16777216 ;  /* 0x4b8000000f0f9820 */ /* 0x000fe20000400000 */
[----:B------:R-:W-:Y:S01]  /*17d0*/  @!P1 FMUL R11, R11, 16777216 ;  /* 0x4b8000000b0b9820 */ /* 0x000fe20000400000 */
[----:B------:R1:W-:Y:S01]  /*17e0*/  @!P6 STG.E.128 desc[UR4][R2.64], R4 ;  /* 0x000000040200e986 */ /* 0x0003e2000c101d04 */
[C---:B------:R-:W-:Y:S01]  /*17f0*/  FMUL R8, R0.reuse, R13 ;  /* 0x0000000d00087220 */ /* 0x040fe20000400000 */
[C---:B------:R-:W-:Y:S01]  /*1800*/  FMUL R9, R0.reuse, R9 ;  /* 0x0000000900097220 */ /* 0x040fe20000400000 */
[C---:B------:R-:W-:Y:S01]  /*1810*/  FMUL R10, R0.reuse, R15 ;  /* 0x0000000f000a7220 */ /* 0x040fe20000400000 */
[----:B------:R-:W-:Y:S01]  /*1820*/  FMUL R11, R0, R11 ;  /* 0x0000000b000b7220 */ /* 0x000fe20000400000 */
[----:B------:R-:W-:Y:S06]  /*1830*/  @P5 EXIT ;  /* 0x000000000000594d */ /* 0x000fec0003800000 */
[----:B------:R-:W-:Y:S01]  /*1840*/  STG.E.128 desc[UR4][R2.64+0x800], R8 ;  /* 0x0008000802007986 */ /* 0x000fe2000c101d04 */
[----:B------:R-:W-:Y:S05]  /*1850*/  EXIT ;  /* 0x000000000000794d */ /* 0x000fea0003800000 */
.L_x_0:
[----:B------:R-:W-:-:S00]  /*1860*/  BRA `(.L_x_0) ;  /* 0xfffffffc00fc7947 */ /* 0x000fc0000383ffff */
[----:B------:R-:W-:-:S00]  /*1870*/  NOP ;  /* 0x0000000000007918 */ /* 0x000fc00000000000 */
        /* <DEDUP_REMOVED lines=8> */
.L_x_1:


//--------------------- .nv.constant0.triton_poi_fused_avg_pool2d_28 --------------------------
	.section	.nv.constant0.triton_poi_fused_avg_pool2d_28,"a",@progbits
	.sectionflags	@""
	.align	4
.nv.constant0.triton_poi_fused_avg_pool2d_28:
	.zero		548
